	.headerflags	@"EF_CUDA_TEXMODE_UNIFIED EF_CUDA_64BIT_ADDRESS EF_CUDA_ACCELERATORS EF_CUDA_SM90 EF_CUDA_VIRTUAL_SM(EF_CUDA_SM90)"
	.elftype	@"ET_EXEC"


//--------------------- .nv.info                  --------------------------
	.section	.nv.info,"",@"SHT_CUDA_INFO"
	.align	4


	//----- nvinfo : EIATTR_REGCOUNT
	.align		4
        /*0000*/ 	.byte	0x04, 0x2f
        /*0002*/ 	.short	(.L_1 - .L_0)
	.align		4
.L_0:
        /*0004*/ 	.word	index@(triton_poi_fused_add_convolution_5)
        /*0008*/ 	.word	0x00000010


	//----- nvinfo : EIATTR_MIN_STACK_SIZE
	.align		4
.L_1:
        /*000c*/ 	.byte	0x04, 0x12
        /*000e*/ 	.short	(.L_3 - .L_2)
	.align		4
.L_2:
        /*0010*/ 	.word	index@(triton_poi_fused_add_convolution_5)
        /*0014*/ 	.word	0x00000000


	//----- nvinfo : EIATTR_FRAME_SIZE
	.align		4
.L_3:
        /*0018*/ 	.byte	0x04, 0x11
        /*001a*/ 	.short	(.L_5 - .L_4)
	.align		4
.L_4:
        /*001c*/ 	.word	index@(triton_poi_fused_add_convolution_5)
        /*0020*/ 	.word	0x00000000


	//----- nvinfo : EIATTR_MIN_STACK_SIZE
	.align		4
.L_5:
        /*0024*/ 	.byte	0x04, 0x12
        /*0026*/ 	.short	(.L_7 - .L_6)
	.align		4
.L_6:
        /*0028*/ 	.word	index@(triton_poi_fused_add_convolution_5)
        /*002c*/ 	.word	0x00000000
.L_7:


//--------------------- .nv.info.triton_poi_fused_add_convolution_5 --------------------------
	.section	.nv.info.triton_poi_fused_add_convolution_5,"",@"SHT_CUDA_INFO"
	.sectionflags	@""
	.align	4


	//----- nvinfo : EIATTR_CUDA_API_VERSION
	.align		4
        /*0000*/ 	.byte	0x04, 0x37
        /*0002*/ 	.short	(.L_9 - .L_8)
.L_8:
        /*0004*/ 	.word	0x0000007c


	//----- nvinfo : EIATTR_KPARAM_INFO
	.align		4
.L_9:
        /*0008*/ 	.byte	0x04, 0x17
        /*000a*/ 	.short	(.L_11 - .L_10)
.L_10:
        /*000c*/ 	.word	0x00000000
        /*0010*/ 	.short	0x0003
        /*0012*/ 	.short	0x0018
        /*0014*/ 	.byte	0x00, 0xf0, 0x11, 0x00


	//----- nvinfo : EIATTR_KPARAM_INFO
	.align		4
.L_11:
        /*0018*/ 	.byte	0x04, 0x17
        /*001a*/ 	.short	(.L_13 - .L_12)
.L_12:
        /*001c*/ 	.word	0x00000000
        /*0020*/ 	.short	0x0002
        /*0022*/ 	.short	0x0010
        /*0024*/ 	.byte	0x00, 0xf4, 0x21, 0x00


	//----- nvinfo : EIATTR_KPARAM_INFO
	.align		4
.L_13:
        /*0028*/ 	.byte	0x04, 0x17
        /*002a*/ 	.short	(.L_15 - .L_14)
.L_14:
        /*002c*/ 	.word	0x00000000
        /*0030*/ 	.short	0x0001
        /*0032*/ 	.short	0x0008
        /*0034*/ 	.byte	0x00, 0xf4, 0x21, 0x00


	//----- nvinfo : EIATTR_KPARAM_INFO
	.align		4
.L_15:
        /*0038*/ 	.byte	0x04, 0x17
        /*003a*/ 	.short	(.L_17 - .L_16)
.L_16:
        /*003c*/ 	.word	0x00000000
        /*0040*/ 	.short	0x0000
        /*0042*/ 	.short	0x0000
        /*0044*/ 	.byte	0x00, 0xf4, 0x21, 0x00


	//----- nvinfo : EIATTR_SPARSE_MMA_MASK
	.align		4
.L_17:
        /*0048*/ 	.byte	0x03, 0x50
        /*004a*/ 	.short	0x0000


	//----- nvinfo : EIATTR_MAXREG_COUNT
	.align		4
        /*004c*/ 	.byte	0x03, 0x1b
        /*004e*/ 	.short	0x00ff


	//----- nvinfo : EIATTR_EXIT_INSTR_OFFSETS
	.align		4
        /*0050*/ 	.byte	0x04, 0x1c
        /*0052*/ 	.short	(.L_19 - .L_18)


	//   ....[0]....
.L_18:
        /*0054*/ 	.word	0x00000210


	//   ....[1]....
        /*0058*/ 	.word	0x00000230


	//----- nvinfo : EIATTR_REQNTID
	.align		4
.L_19:
        /*005c*/ 	.byte	0x04, 0x10
        /*005e*/ 	.short	(.L_21 - .L_20)
.L_20:
        /*0060*/ 	.word	0x00000080
        /*0064*/ 	.word	0x00000001
        /*0068*/ 	.word	0x00000001


	//----- nvinfo : EIATTR_CBANK_PARAM_SIZE
	.align		4
.L_21:
        /*006c*/ 	.byte	0x03, 0x19
        /*006e*/ 	.short	0x001c


	//----- nvinfo : EIATTR_PARAM_CBANK
	.align		4
        /*0070*/ 	.byte	0x04, 0x0a
        /*0072*/ 	.short	(.L_23 - .L_22)
	.align		4
.L_22:
        /*0074*/ 	.word	index@(.nv.constant0.triton_poi_fused_add_convolution_5)
        /*0078*/ 	.short	0x0210
        /*007a*/ 	.short	0x001c


	//----- nvinfo : EIATTR_SW_WAR
	.align		4
.L_23:
        /*007c*/ 	.byte	0x04, 0x36
        /*007e*/ 	.short	(.L_25 - .L_24)
.L_24:
        /*0080*/ 	.word	0x00000008
.L_25:


//--------------------- .nv.callgraph             --------------------------
	.section	.nv.callgraph,"",@"SHT_CUDA_CALLGRAPH"
	.align	4
	.sectionentsize	8
	.align		4
        /*0000*/ 	.word	0x00000000
	.align		4
        /*0004*/ 	.word	0xffffffff
	.align		4
        /*0008*/ 	.word	0x00000000
	.align		4
        /*000c*/ 	.word	0xfffffffe
	.align		4
        /*0010*/ 	.word	0x00000000
	.align		4
        /*0014*/ 	.word	0xfffffffd
	.align		4
        /*0018*/ 	.word	0x00000000
	.align		4
        /*001c*/ 	.word	0xfffffffc


//--------------------- .text.triton_poi_fused_add_convolution_5 --------------------------
	.section	.text.triton_poi_fused_add_convolution_5,"ax",@progbits
	.align	128
        .global         triton_poi_fused_add_convolution_5
        .type           triton_poi_fused_add_convolution_5,@function
        .size           triton_poi_fused_add_convolution_5,(.L_x_1 - triton_poi_fused_add_convolution_5)
        .other          triton_poi_fused_add_convolution_5,@"STO_CUDA_ENTRY STV_DEFAULT"
triton_poi_fused_add_convolution_5:
.text.triton_poi_fused_add_convolution_5:
[----:B------:R-:W0:Y:S02]  /*0000*/  LDC R1, c[0x0][0x28] ;  /* 0x00000a00ff017b82 */ /* 0x000e240000000800 */
[----:B------:R-:W1:Y:S01]  /*0010*/  S2R R0, SR_TID.X ;  /* 0x0000000000007919 */ /* 0x000e620000002100 */
[----:B------:R-:W2:Y:S01]  /*0020*/  LDC.64 R4, c[0x0][0x218] ;  /* 0x00008600ff047b82 */ /* 0x000ea20000000a00 */
[----:B------:R-:W-:Y:S01]  /*0030*/  ULDC.64 UR4, c[0x0][0x208] ;  /* 0x0000820000047ab9 */ /* 0x000fe20000000a00 */
[----:B------:R-:W-:Y:S01]  /*0040*/  CS2R R12, SRZ ;  /* 0x00000000000c7805 */ /* 0x000fe2000001ff00 */
[----:B------:R-:W3:Y:S05]  /*0050*/  S2R R9, SR_CTAID.X ;  /* 0x0000000000097919 */ /* 0x000eea0000002500 */
[----:B------:R-:W4:Y:S08]  /*0060*/  LDC.64 R6, c[0x0][0x220] ;  /* 0x00008800ff067b82 */ /* 0x000f300000000a00 */
[----:B------:R-:W5:Y:S01]  /*0070*/  LDC.64 R2, c[0x0][0x210] ;  /* 0x00008400ff027b82 */ /* 0x000f620000000a00 */
[----:B-1----:R-:W-:Y:S01]  /*0080*/  IMAD.SHL.U32 R0, R0, 0x2, RZ ;  /* 0x0000000200007824 */ /* 0x002fe200078e00ff */
[----:B---3--:R-:W-:-:S04]  /*0090*/  SHF.R.S32.HI R8, RZ, 0x17, R9 ;  /* 0x00000017ff087819 */ /* 0x008fc80000011409 */
[----:B------:R-:W-:Y:S02]  /*00a0*/  LOP3.LUT R0, R0, 0xfe, RZ, 0xc0, !PT ;  /* 0x000000fe00007812 */ /* 0x000fe400078ec0ff */
[----:B------:R-:W-:-:S03]  /*00b0*/  SGXT R8, R8, 0x1 ;  /* 0x000000010808781a */ /* 0x000fc60000000200 */
[----:B------:R-:W-:-:S04]  /*00c0*/  IMAD R9, R9, 0x100, R0 ;  /* 0x0000010009097824 */ /* 0x000fc800078e0200 */
[C---:B----4-:R-:W-:Y:S01]  /*00d0*/  IMAD.WIDE R6, R9.reuse, 0x4, R6 ;  /* 0x0000000409067825 */ /* 0x050fe200078e0206 */
[----:B------:R-:W-:Y:S02]  /*00e0*/  LEA.HI R8, R8, R9, RZ, 0x4 ;  /* 0x0000000908087211 */ /* 0x000fe400078f20ff */
[C---:B------:R-:W-:Y:S01]  /*00f0*/  ISETP.GE.AND P0, PT, R9.reuse, 0x100, PT ;  /* 0x000001000900780c */ /* 0x040fe20003f06270 */
[----:B-----5:R-:W-:Y:S01]  /*0100*/  IMAD.WIDE R2, R9, 0x4, R2 ;  /* 0x0000000409027825 */ /* 0x020fe200078e0202 */
[----:B------:R-:W-:-:S04]  /*0110*/  SHF.R.S32.HI R8, RZ, 0x4, R8 ;  /* 0x00000004ff087819 */ /* 0x000fc80000011408 */
[----:B------:R-:W-:-:S04]  /*0120*/  LEA.HI R0, R8, R8, RZ, 0x2 ;  /* 0x0000000808007211 */ /* 0x000fc800078f10ff */
[----:B------:R-:W-:Y:S01]  /*0130*/  LOP3.LUT R11, R0, 0xfffffffc, RZ, 0xc0, !PT ;  /* 0xfffffffc000b7812 */ /* 0x000fe200078ec0ff */
[----:B------:R-:W-:Y:S02]  /*0140*/  HFMA2.MMA R0, -RZ, RZ, 0, 0 ;  /* 0x00000000ff007435 */ /* 0x000fe400000001ff */
[----:B------:R-:W3:Y:S01]  /*0150*/  @!P0 LDG.E.64 R12, desc[UR4][R6.64] ;  /* 0x00000004060c8981 */ /* 0x000ee2000c1e1b00 */
[----:B------:R-:W-:Y:S02]  /*0160*/  IADD3 R11, R8, -R11, RZ ;  /* 0x8000000b080b7210 */ /* 0x000fe40007ffe0ff */
[----:B------:R-:W-:-:S03]  /*0170*/  CS2R R8, SRZ ;  /* 0x0000000000087805 */ /* 0x000fc6000001ff00 */
[----:B--2---:R-:W-:-:S03]  /*0180*/  IMAD.WIDE R4, R11, 0x4, R4 ;  /* 0x000000040b047825 */ /* 0x004fc600078e0204 */
[----:B------:R-:W2:Y:S01]  /*0190*/  @!P0 LDG.E.64 R8, desc[UR4][R2.64] ;  /* 0x0000000402088981 */ /* 0x000ea2000c1e1b00 */
[----:B------:R-:W-:-:S03]  /*01a0*/  IMAD.MOV.U32 R11, RZ, RZ, RZ ;  /* 0x000000ffff0b7224 */ /* 0x000fc600078e00ff */
[----:B------:R-:W2:Y:S04]  /*01b0*/  @!P0 LDG.E.EL R0, desc[UR4][R4.64] ;  /* 0x0000000404008981 */ /* 0x000ea8000c2e1900 */
[----:B------:R-:W4:Y:S01]  /*01c0*/  @!P0 LDG.E.EL R11, desc[UR4][R4.64] ;  /* 0x00000004040b8981 */ /* 0x000f22000c2e1900 */
[----:B--2---:R-:W-:Y:S01]  /*01d0*/  FADD R0, R0, R9 ;  /* 0x0000000900007221 */ /* 0x004fe20000000000 */
[----:B----4-:R-:W-:-:S03]  /*01e0*/  FADD R11, R11, R8 ;  /* 0x000000080b0b7221 */ /* 0x010fc60000000000 */
[----:B---3--:R-:W-:Y:S01]  /*01f0*/  FADD R13, R0, R13 ;  /* 0x0000000d000d7221 */ /* 0x008fe20000000000 */
[----:B------:R-:W-:Y:S01]  /*0200*/  FADD R12, R11, R12 ;  /* 0x0000000c0b0c7221 */ /* 0x000fe20000000000 */
[----:B------:R-:W-:Y:S06]  /*0210*/  @P0 EXIT ;  /* 0x000000000000094d */ /* 0x000fec0003800000 */
[----:B------:R-:W-:Y:S01]  /*0220*/  STG.E.64 desc[UR4][R2.64], R12 ;  /* 0x0000000c02007986 */ /* 0x000fe2000c101b04 */
[----:B------:R-:W-:Y:S05]  /*0230*/  EXIT ;  /* 0x000000000000794d */ /* 0x000fea0003800000 */
.L_x_0:
[----:B------:R-:W-:-:S00]  /*0240*/  BRA `(.L_x_0) ;  /* 0xfffffffc00fc7947 */ /* 0x000fc0000383ffff */
[----:B------:R-:W-:-:S00]  /*0250*/  NOP ;  /* 0x0000000000007918 */ /* 0x000fc00000000000 */
        /* <DEDUP_REMOVED lines=10> */
.L_x_1:


//--------------------- .nv.constant0.triton_poi_fused_add_convolution_5 --------------------------
	.section	.nv.constant0.triton_poi_fused_add_convolution_5,"a",@progbits
	.sectionflags	@""
	.align	4
.nv.constant0.triton_poi_fused_add_convolution_5:
	.zero		556
